	.headerflags	@"EF_CUDA_TEXMODE_UNIFIED EF_CUDA_64BIT_ADDRESS EF_CUDA_ACCELERATORS EF_CUDA_SM90 EF_CUDA_VIRTUAL_SM(EF_CUDA_SM90)"
	.elftype	@"ET_EXEC"


//--------------------- .nv.info                  --------------------------
	.section	.nv.info,"",@"SHT_CUDA_INFO"
	.align	4


	//----- nvinfo : EIATTR_REGCOUNT
	.align		4
        /*0000*/ 	.byte	0x04, 0x2f
        /*0002*/ 	.short	(.L_3 - .L_2)
	.align		4
.L_2:
        /*0004*/ 	.word	index@(triton_poi_fused__native_batch_norm_legit_no_training_relu_11)
        /*0008*/ 	.word	0x00000010


	//----- nvinfo : EIATTR_MIN_STACK_SIZE
	.align		4
.L_3:
        /*000c*/ 	.byte	0x04, 0x12
        /*000e*/ 	.short	(.L_5 - .L_4)
	.align		4
.L_4:
        /*0010*/ 	.word	index@(triton_poi_fused__native_batch_norm_legit_no_training_relu_11)
        /*0014*/ 	.word	0x00000000


	//----- nvinfo : EIATTR_FRAME_SIZE
	.align		4
.L_5:
        /*0018*/ 	.byte	0x04, 0x11
        /*001a*/ 	.short	(.L_7 - .L_6)
	.align		4
.L_6:
        /*001c*/ 	.word	index@(triton_poi_fused__native_batch_norm_legit_no_training_relu_11)
        /*0020*/ 	.word	0x00000000


	//----- nvinfo : EIATTR_MIN_STACK_SIZE
	.align		4
.L_7:
        /*0024*/ 	.byte	0x04, 0x12
        /*0026*/ 	.short	(.L_9 - .L_8)
	.align		4
.L_8:
        /*0028*/ 	.word	index@(triton_poi_fused__native_batch_norm_legit_no_training_relu_11)
        /*002c*/ 	.word	0x00000000
.L_9:


//--------------------- .nv.info.triton_poi_fused__native_batch_norm_legit_no_training_relu_11 --------------------------
	.section	.nv.info.triton_poi_fused__native_batch_norm_legit_no_training_relu_11,"",@"SHT_CUDA_INFO"
	.sectionflags	@""
	.align	4


	//----- nvinfo : EIATTR_CUDA_API_VERSION
	.align		4
        /*0000*/ 	.byte	0x04, 0x37
        /*0002*/ 	.short	(.L_11 - .L_10)
.L_10:
        /*0004*/ 	.word	0x0000007c


	//----- nvinfo : EIATTR_KPARAM_INFO
	.align		4
.L_11:
        /*0008*/ 	.byte	0x04, 0x17
        /*000a*/ 	.short	(.L_13 - .L_12)
.L_12:
        /*000c*/ 	.word	0x00000000
        /*0010*/ 	.short	0x0006
        /*0012*/ 	.short	0x0030
        /*0014*/ 	.byte	0x00, 0xf0, 0x11, 0x00


	//----- nvinfo : EIATTR_KPARAM_INFO
	.align		4
.L_13:
        /*0018*/ 	.byte	0x04, 0x17
        /*001a*/ 	.short	(.L_15 - .L_14)
.L_14:
        /*001c*/ 	.word	0x00000000
        /*0020*/ 	.short	0x0005
        /*0022*/ 	.short	0x0028
        /*0024*/ 	.byte	0x00, 0xf4, 0x21, 0x00


	//----- nvinfo : EIATTR_KPARAM_INFO
	.align		4
.L_15:
        /*0028*/ 	.byte	0x04, 0x17
        /*002a*/ 	.short	(.L_17 - .L_16)
.L_16:
        /*002c*/ 	.word	0x00000000
        /*0030*/ 	.short	0x0004
        /*0032*/ 	.short	0x0020
        /*0034*/ 	.byte	0x00, 0xf4, 0x21, 0x00


	//----- nvinfo : EIATTR_KPARAM_INFO
	.align		4
.L_17:
        /*0038*/ 	.byte	0x04, 0x17
        /*003a*/ 	.short	(.L_19 - .L_18)
.L_18:
        /*003c*/ 	.word	0x00000000
        /*0040*/ 	.short	0x0003
        /*0042*/ 	.short	0x0018
        /*0044*/ 	.byte	0x00, 0xf4, 0x21, 0x00


	//----- nvinfo : EIATTR_KPARAM_INFO
	.align		4
.L_19:
        /*0048*/ 	.byte	0x04, 0x17
        /*004a*/ 	.short	(.L_21 - .L_20)
.L_20:
        /*004c*/ 	.word	0x00000000
        /*0050*/ 	.short	0x0002
        /*0052*/ 	.short	0x0010
        /*0054*/ 	.byte	0x00, 0xf4, 0x21, 0x00


	//----- nvinfo : EIATTR_KPARAM_INFO
	.align		4
.L_21:
        /*0058*/ 	.byte	0x04, 0x17
        /*005a*/ 	.short	(.L_23 - .L_22)
.L_22:
        /*005c*/ 	.word	0x00000000
        /*0060*/ 	.short	0x0001
        /*0062*/ 	.short	0x0008
        /*0064*/ 	.byte	0x00, 0xf4, 0x21, 0x00


	//----- nvinfo : EIATTR_KPARAM_INFO
	.align		4
.L_23:
        /*0068*/ 	.byte	0x04, 0x17
        /*006a*/ 	.short	(.L_25 - .L_24)
.L_24:
        /*006c*/ 	.word	0x00000000
        /*0070*/ 	.short	0x0000
        /*0072*/ 	.short	0x0000
        /*0074*/ 	.byte	0x00, 0xf4, 0x21, 0x00


	//----- nvinfo : EIATTR_SPARSE_MMA_MASK
	.align		4
.L_25:
        /*0078*/ 	.byte	0x03, 0x50
        /*007a*/ 	.short	0x0000


	//----- nvinfo : EIATTR_MAXREG_COUNT
	.align		4
        /*007c*/ 	.byte	0x03, 0x1b
        /*007e*/ 	.short	0x00ff


	//----- nvinfo : EIATTR_EXIT_INSTR_OFFSETS
	.align		4
        /*0080*/ 	.byte	0x04, 0x1c
        /*0082*/ 	.short	(.L_27 - .L_26)


	//   ....[0]....
.L_26:
        /*0084*/ 	.word	0x000002f0


	//----- nvinfo : EIATTR_REQNTID
	.align		4
.L_27:
        /*0088*/ 	.byte	0x04, 0x10
        /*008a*/ 	.short	(.L_29 - .L_28)
.L_28:
        /*008c*/ 	.word	0x00000080
        /*0090*/ 	.word	0x00000001
        /*0094*/ 	.word	0x00000001


	//----- nvinfo : EIATTR_CBANK_PARAM_SIZE
	.align		4
.L_29:
        /*0098*/ 	.byte	0x03, 0x19
        /*009a*/ 	.short	0x0034


	//----- nvinfo : EIATTR_PARAM_CBANK
	.align		4
        /*009c*/ 	.byte	0x04, 0x0a
        /*009e*/ 	.short	(.L_31 - .L_30)
	.align		4
.L_30:
        /*00a0*/ 	.word	index@(.nv.constant0.triton_poi_fused__native_batch_norm_legit_no_training_relu_11)
        /*00a4*/ 	.short	0x0210
        /*00a6*/ 	.short	0x0034


	//----- nvinfo : EIATTR_SW_WAR
	.align		4
.L_31:
        /*00a8*/ 	.byte	0x04, 0x36
        /*00aa*/ 	.short	(.L_33 - .L_32)
.L_32:
        /*00ac*/ 	.word	0x00000008
.L_33:


//--------------------- .nv.callgraph             --------------------------
	.section	.nv.callgraph,"",@"SHT_CUDA_CALLGRAPH"
	.align	4
	.sectionentsize	8
	.align		4
        /*0000*/ 	.word	0x00000000
	.align		4
        /*0004*/ 	.word	0xffffffff
	.align		4
        /*0008*/ 	.word	0x00000000
	.align		4
        /*000c*/ 	.word	0xfffffffe
	.align		4
        /*0010*/ 	.word	0x00000000
	.align		4
        /*0014*/ 	.word	0xfffffffd
	.align		4
        /*0018*/ 	.word	0x00000000
	.align		4
        /*001c*/ 	.word	0xfffffffc


//--------------------- .nv.constant4             --------------------------
	.section	.nv.constant4,"a",@progbits
	.align	8
	.align		8
.nv.constant4:
        /*0000*/ 	.dword	_$_str
	.align		8
        /*0008*/ 	.dword	_$_str_$_2


//--------------------- .text.triton_poi_fused__native_batch_norm_legit_no_training_relu_11 --------------------------
	.section	.text.triton_poi_fused__native_batch_norm_legit_no_training_relu_11,"ax",@progbits
	.align	128
        .global         triton_poi_fused__native_batch_norm_legit_no_training_relu_11
        .type           triton_poi_fused__native_batch_norm_legit_no_training_relu_11,@function
        .size           triton_poi_fused__native_batch_norm_legit_no_training_relu_11,(.L_x_1 - triton_poi_fused__native_batch_norm_legit_no_training_relu_11)
        .other          triton_poi_fused__native_batch_norm_legit_no_training_relu_11,@"STO_CUDA_ENTRY STV_DEFAULT"
triton_poi_fused__native_batch_norm_legit_no_training_relu_11:
.text.triton_poi_fused__native_batch_norm_legit_no_training_relu_11:
[----:B------:R-:W-:Y:S01]  /*0000*/  LDC R1, c[0x0][0x28] ;  /* 0x00000a00ff017b82 */ /* 0x000fe20000000800 */
[----:B------:R-:W1:Y:S07]  /*0010*/  S2R R0, SR_TID.X ;  /* 0x0000000000007919 */ /* 0x000e6e0000002100 */
[----:B------:R-:W2:Y:S01]  /*0020*/  LDC.64 R6, c[0x0][0x220] ;  /* 0x00008800ff067b82 */ /* 0x000ea20000000a00 */
[----:B------:R-:W-:Y:S01]  /*0030*/  ULDC.64 UR4, c[0x0][0x208] ;  /* 0x0000820000047ab9 */ /* 0x000fe20000000a00 */
[----:B------:R-:W3:Y:S06]  /*0040*/  S2R R3, SR_CTAID.X ;  /* 0x0000000000037919 */ /* 0x000eec0000002500 */
[----:B------:R-:W4:Y:S08]  /*0050*/  LDC.64 R4, c[0x0][0x218] ;  /* 0x00008600ff047b82 */ /* 0x000f300000000a00 */
[----:B------:R-:W5:Y:S08]  /*0060*/  LDC.64 R8, c[0x0][0x228] ;  /* 0x00008a00ff087b82 */ /* 0x000f700000000a00 */
[----:B------:R-:W5:Y:S01]  /*0070*/  LDC.64 R10, c[0x0][0x230] ;  /* 0x00008c00ff0a7b82 */ /* 0x000f620000000a00 */
[----:B-1----:R-:W-:-:S02]  /*0080*/  LOP3.LUT R0, R0, 0x7f, RZ, 0xc0, !PT ;  /* 0x0000007f00007812 */ /* 0x002fc400078ec0ff */
[----:B---3--:R-:W-:Y:S02]  /*0090*/  SHF.R.S32.HI R2, RZ, 0x18, R3 ;  /* 0x00000018ff027819 */ /* 0x008fe40000011403 */
[----:B------:R-:W-:Y:S02]  /*00a0*/  LEA R0, R3, R0, 0x7 ;  /* 0x0000000003007211 */ /* 0x000fe400078e38ff */
[----:B------:R-:W-:-:S04]  /*00b0*/  SGXT R3, R2, 0x1 ;  /* 0x000000010203781a */ /* 0x000fc80000000200 */
[----:B------:R-:W-:-:S04]  /*00c0*/  LEA.HI R3, R3, R0, RZ, 0x6 ;  /* 0x0000000003037211 */ /* 0x000fc800078f30ff */
[----:B------:R-:W-:-:S04]  /*00d0*/  SHF.R.S32.HI R3, RZ, 0x6, R3 ;  /* 0x00000006ff037819 */ /* 0x000fc80000011403 */
[----:B------:R-:W-:-:S04]  /*00e0*/  LEA.HI R2, R3, R3, RZ, 0x7 ;  /* 0x0000000303027211 */ /* 0x000fc800078f38ff */
[----:B------:R-:W-:-:S04]  /*00f0*/  LOP3.LUT R2, R2, 0xffffff80, RZ, 0xc0, !PT ;  /* 0xffffff8002027812 */ /* 0x000fc800078ec0ff */
[----:B------:R-:W-:Y:S02]  /*0100*/  IADD3 R13, R3, -R2, RZ ;  /* 0x80000002030d7210 */ /* 0x000fe40007ffe0ff */
[----:B------:R-:W1:Y:S03]  /*0110*/  LDC.64 R2, c[0x0][0x210] ;  /* 0x00008400ff027b82 */ /* 0x000e660000000a00 */
[----:B--2---:R-:W-:-:S06]  /*0120*/  IMAD.WIDE R6, R13, 0x4, R6 ;  /* 0x000000040d067825 */ /* 0x004fcc00078e0206 */
[----:B------:R-:W2:Y:S01]  /*0130*/  LDG.E.EL R6, desc[UR4][R6.64] ;  /* 0x0000000406067981 */ /* 0x000ea2000c2e1900 */
[----:B----4-:R-:W-:-:S04]  /*0140*/  IMAD.WIDE R4, R13, 0x4, R4 ;  /* 0x000000040d047825 */ /* 0x010fc800078e0204 */
[C---:B-----5:R-:W-:Y:S02]  /*0150*/  IMAD.WIDE R8, R13.reuse, 0x4, R8 ;  /* 0x000000040d087825 */ /* 0x060fe400078e0208 */
[----:B------:R3:W4:Y:S02]  /*0160*/  LDG.E.EL R5, desc[UR4][R4.64] ;  /* 0x0000000404057981 */ /* 0x000724000c2e1900 */
[----:B0-----:R-:W-:Y:S02]  /*0170*/  IMAD.WIDE R10, R13, 0x4, R10 ;  /* 0x000000040d0a7825 */ /* 0x001fe400078e020a */
[----:B------:R-:W5:Y:S02]  /*0180*/  LDG.E.EL R8, desc[UR4][R8.64] ;  /* 0x0000000408087981 */ /* 0x000f64000c2e1900 */
[C---:B-1----:R-:W-:Y:S02]  /*0190*/  IMAD.WIDE R2, R0.reuse, 0x4, R2 ;  /* 0x0000000400027825 */ /* 0x042fe400078e0202 */
[----:B------:R-:W5:Y:S04]  /*01a0*/  LDG.E.EL R11, desc[UR4][R10.64] ;  /* 0x000000040a0b7981 */ /* 0x000f68000c2e1900 */
[----:B------:R0:W4:Y:S01]  /*01b0*/  LDG.E R12, desc[UR4][R2.64] ;  /* 0x00000004020c7981 */ /* 0x000122000c1e1900 */
[----:B---3--:R-:W-:Y:S01]  /*01c0*/  HFMA2.MMA R4, -RZ, RZ, 1.625, 0 ;  /* 0x3e800000ff047435 */ /* 0x008fe200000001ff */
[----:B0-----:R-:W0:Y:S02]  /*01d0*/  LDC.64 R2, c[0x0][0x238] ;  /* 0x00008e00ff027b82 */ /* 0x001e240000000a00 */
[----:B0-----:R-:W-:-:S04]  /*01e0*/  IMAD.WIDE R2, R0, 0x4, R2 ;  /* 0x0000000400027825 */ /* 0x001fc800078e0202 */
[----:B--2---:R-:W-:-:S04]  /*01f0*/  FADD R6, R6, 9.9999997473787516356e-06 ;  /* 0x3727c5ac06067421 */ /* 0x004fc80000000000 */
[----:B------:R-:W0:Y:S02]  /*0200*/  MUFU.SQRT R7, R6 ;  /* 0x0000000600077308 */ /* 0x000e240000002000 */
[C---:B0-----:R-:W-:Y:S02]  /*0210*/  FSETP.GT.AND P0, PT, R7.reuse, 8.50705917302346158658e+37, PT ;  /* 0x7e8000000700780b */ /* 0x041fe40003f04000 */
[----:B------:R-:W-:-:S11]  /*0220*/  FSETP.GEU.AND P1, PT, R7, 1.175494350822287508e-38, PT ;  /* 0x008000000700780b */ /* 0x000fd60003f2e000 */
[----:B------:R-:W-:-:S04]  /*0230*/  @P0 FMUL R7, R7, 0.25 ;  /* 0x3e80000007070820 */ /* 0x000fc80000400000 */
[----:B------:R-:W-:-:S06]  /*0240*/  @!P1 FMUL R7, R7, 16777216 ;  /* 0x4b80000007079820 */ /* 0x000fcc0000400000 */
[----:B------:R-:W0:Y:S01]  /*0250*/  MUFU.RCP R7, R7 ;  /* 0x0000000700077308 */ /* 0x000e220000001000 */
[----:B------:R-:W-:Y:S01]  /*0260*/  FSEL R4, R4, 1, P0 ;  /* 0x3f80000004047808 */ /* 0x000fe20000000000 */
[----:B----4-:R-:W-:-:S04]  /*0270*/  FADD R5, R12, -R5 ;  /* 0x800000050c057221 */ /* 0x010fc80000000000 */
[----:B------:R-:W-:-:S04]  /*0280*/  @!P1 FMUL R4, R4, 16777216 ;  /* 0x4b80000004049820 */ /* 0x000fc80000400000 */
[----:B0-----:R-:W-:-:S04]  /*0290*/  FMUL R4, R7, R4 ;  /* 0x0000000407047220 */ /* 0x001fc80000400000 */
[----:B------:R-:W-:-:S04]  /*02a0*/  FMUL R4, R5, R4 ;  /* 0x0000000405047220 */ /* 0x000fc80000400000 */
[----:B-----5:R-:W-:-:S05]  /*02b0*/  FFMA R4, R8, R4, R11 ;  /* 0x0000000408047223 */ /* 0x020fca000000000b */
[----:B------:R-:W-:-:S04]  /*02c0*/  FSETP.GEU.AND P0, PT, R4, RZ, PT ;  /* 0x000000ff0400720b */ /* 0x000fc80003f0e000 */
[----:B------:R-:W-:-:S05]  /*02d0*/  FSEL R5, R4, RZ, P0 ;  /* 0x000000ff04057208 */ /* 0x000fca0000000000 */
[----:B------:R-:W-:Y:S01]  /*02e0*/  STG.E desc[UR4][R2.64], R5 ;  /* 0x0000000502007986 */ /* 0x000fe2000c101904 */
[----:B------:R-:W-:Y:S05]  /*02f0*/  EXIT ;  /* 0x000000000000794d */ /* 0x000fea0003800000 */
.L_x_0:
[----:B------:R-:W-:-:S00]  /*0300*/  BRA `(.L_x_0) ;  /* 0xfffffffc00fc7947 */ /* 0x000fc0000383ffff */
[----:B------:R-:W-:-:S00]  /*0310*/  NOP ;  /* 0x0000000000007918 */ /* 0x000fc00000000000 */
        /* <DEDUP_REMOVED lines=14> */
.L_x_1:


//--------------------- .nv.global.init           --------------------------
	.section	.nv.global.init,"aw",@progbits
.nv.global.init:
	.type		_$_str,@object
	.size		_$_str,(_$_str_$_2 - _$_str)
_$_str:
        /*0000*/ 	.byte	0x5f, 0x5f, 0x43, 0x55, 0x44, 0x41, 0x5f, 0x46, 0x54, 0x5a, 0x00
	.type		_$_str_$_2,@object
	.size		_$_str_$_2,(.L_1 - _$_str_$_2)
_$_str_$_2:
        /*000b*/ 	.byte	0x5f, 0x5f, 0x43, 0x55, 0x44, 0x41, 0x5f, 0x50, 0x52, 0x45, 0x43, 0x5f, 0x53, 0x51, 0x52, 0x54
        /*001b*/ 	.byte	0x00
.L_1:


//--------------------- .nv.constant0.triton_poi_fused__native_batch_norm_legit_no_training_relu_11 --------------------------
	.section	.nv.constant0.triton_poi_fused__native_batch_norm_legit_no_training_relu_11,"a",@progbits
	.sectionflags	@""
	.align	4
.nv.constant0.triton_poi_fused__native_batch_norm_legit_no_training_relu_11:
	.zero		580
